//
// Generated by NVIDIA NVVM Compiler
//
// Compiler Build ID: CL-36424714
// Cuda compilation tools, release 13.0, V13.0.88
// Based on NVVM 20.0.0
//

.version 9.0
.target sm_100
.address_size 64

	// .globl	_Z10init_arrayPi

.visible .entry _Z10init_arrayPi(
	.param .u64 .ptr .align 1 _Z10init_arrayPi_param_0
)
{
	.reg .b32 	%r<2>;
	.reg .b64 	%rd<3>;

	ld.param.u64 	%rd1, [_Z10init_arrayPi_param_0];
	cvta.to.global.u64 	%rd2, %rd1;
	mov.b32 	%r1, 42;
	st.global.u32 	[%rd2], %r1;
	ret;

}


// ===== COMPILED SASS (sm_100) =====

	.target	sm_100

	.elftype	@"ET_EXEC"


//--------------------- .note.nv.tkinfo           --------------------------
	.section	.note.nv.tkinfo,"",@"SHT_NOTE"
	.sectionflags	@"SHF_NOTE_NV_TKINFO"
	.tkinfo
        /*0018*/ 	.word	0x00000002
        /*0030*/ 	.string	""
        /*0030*/ 	.string	"ptxas"
        /*0030*/ 	.string	"Cuda compilation tools, release 13.0, V13.0.88"
        /*0030*/ 	.string	"Build cuda_13.0.r13.0/compiler.36424714_0"
        /*0030*/ 	.string	"-arch sm_100 -m 64 "



//--------------------- .note.nv.cuinfo           --------------------------
	.section	.note.nv.cuinfo,"",@"SHT_NOTE"
	.sectionflags	@"SHF_NOTE_NV_CUINFO"
        /*0018*/ 	.short	0x0002
        /*001a*/ 	.short	0x0064
        /*001c*/ 	.short	0x0082
	.zero		2


//--------------------- .nv.info                  --------------------------
	.section	.nv.info,"",@"SHT_CUDA_INFO"
	.align	4


	//----- nvinfo : EIATTR_REGCOUNT
	.align		4
        /*0000*/ 	.byte	0x04, 0x2f
        /*0002*/ 	.short	(.L_1 - .L_0)
	.align		4
.L_0:
        /*0004*/ 	.word	index@(_Z10init_arrayPi)
        /*0008*/ 	.word	0x00000008


	//----- nvinfo : EIATTR_FRAME_SIZE
	.align		4
.L_1:
        /*000c*/ 	.byte	0x04, 0x11
        /*000e*/ 	.short	(.L_3 - .L_2)
	.align		4
.L_2:
        /*0010*/ 	.word	index@(_Z10init_arrayPi)
        /*0014*/ 	.word	0x00000000


	//----- nvinfo : EIATTR_MIN_STACK_SIZE
	.align		4
.L_3:
        /*0018*/ 	.byte	0x04, 0x12
        /*001a*/ 	.short	(.L_5 - .L_4)
	.align		4
.L_4:
        /*001c*/ 	.word	index@(_Z10init_arrayPi)
        /*0020*/ 	.word	0x00000000
.L_5:


//--------------------- .nv.compat                --------------------------
	.section	.nv.compat,"",@"SHT_CUDA_COMPAT_INFO"
	.align	4
        /*0000*/ 	.byte	0x02, 0x09, 0x00, 0x00, 0x02, 0x02, 0x01, 0x00, 0x02, 0x05, 0x05, 0x00, 0x03, 0x07, 0x01, 0x01
        /*0010*/ 	.byte	0x02, 0x03, 0x00, 0x00, 0x02, 0x06, 0x01, 0x00, 0x04, 0x0b, 0x08, 0x00, 0x09, 0x00, 0x00, 0x00
        /*0020*/ 	.byte	0x00, 0x00, 0x00, 0x00


//--------------------- .nv.info._Z10init_arrayPi --------------------------
	.section	.nv.info._Z10init_arrayPi,"",@"SHT_CUDA_INFO"
	.sectionflags	@""
	.align	4


	//----- nvinfo : EIATTR_CUDA_API_VERSION
	.align		4
        /*0000*/ 	.byte	0x04, 0x37
        /*0002*/ 	.short	(.L_7 - .L_6)
.L_6:
        /*0004*/ 	.word	0x00000082


	//----- nvinfo : EIATTR_KPARAM_INFO
	.align		4
.L_7:
        /*0008*/ 	.byte	0x04, 0x17
        /*000a*/ 	.short	(.L_9 - .L_8)
.L_8:
        /*000c*/ 	.word	0x00000000
        /*0010*/ 	.short	0x0000
        /*0012*/ 	.short	0x0000
        /*0014*/ 	.byte	0x00, 0xf5, 0x21, 0x00


	//----- nvinfo : EIATTR_SPARSE_MMA_MASK
	.align		4
.L_9:
        /*0018*/ 	.byte	0x03, 0x50
        /*001a*/ 	.short	0x0000


	//----- nvinfo : EIATTR_MAXREG_COUNT
	.align		4
        /*001c*/ 	.byte	0x03, 0x1b
        /*001e*/ 	.short	0x00ff


	//----- nvinfo : EIATTR_MERCURY_ISA_VERSION
	.align		4
        /*0020*/ 	.byte	0x03, 0x5f
        /*0022*/ 	.short	0x0101


	//----- nvinfo : EIATTR_VRC_CTA_INIT_COUNT
	.align		4
        /*0024*/ 	.byte	0x02, 0x4a
	.zero		1
	.zero		1


	//----- nvinfo : EIATTR_EXIT_INSTR_OFFSETS
	.align		4
        /*0028*/ 	.byte	0x04, 0x1c
        /*002a*/ 	.short	(.L_11 - .L_10)


	//   ....[0]....
.L_10:
        /*002c*/ 	.word	0x00000050


	//----- nvinfo : EIATTR_CBANK_PARAM_SIZE
	.align		4
.L_11:
        /*0030*/ 	.byte	0x03, 0x19
        /*0032*/ 	.short	0x0008


	//----- nvinfo : EIATTR_PARAM_CBANK
	.align		4
        /*0034*/ 	.byte	0x04, 0x0a
        /*0036*/ 	.short	(.L_13 - .L_12)
	.align		4
.L_12:
        /*0038*/ 	.word	index@(.nv.constant0._Z10init_arrayPi)
        /*003c*/ 	.short	0x0380
        /*003e*/ 	.short	0x0008


	//----- nvinfo : EIATTR_SW_WAR
	.align		4
.L_13:
        /*0040*/ 	.byte	0x04, 0x36
        /*0042*/ 	.short	(.L_15 - .L_14)
.L_14:
        /*0044*/ 	.word	0x00000008
.L_15:


//--------------------- .nv.callgraph             --------------------------
	.section	.nv.callgraph,"",@"SHT_CUDA_CALLGRAPH"
	.align	4
	.sectionentsize	8
	.align		4
        /*0000*/ 	.word	0x00000000
	.align		4
        /*0004*/ 	.word	0xffffffff
	.align		4
        /*0008*/ 	.word	0x00000000
	.align		4
        /*000c*/ 	.word	0xfffffffe
	.align		4
        /*0010*/ 	.word	0x00000000
	.align		4
        /*0014*/ 	.word	0xfffffffd
	.align		4
        /*0018*/ 	.word	0x00000000
	.align		4
        /*001c*/ 	.word	0xfffffffc


//--------------------- .text._Z10init_arrayPi    --------------------------
	.section	.text._Z10init_arrayPi,"ax",@progbits
	.align	128
        .global         _Z10init_arrayPi
        .type           _Z10init_arrayPi,@function
        .size           _Z10init_arrayPi,(.L_x_1 - _Z10init_arrayPi)
        .other          _Z10init_arrayPi,@"STO_CUDA_ENTRY STV_DEFAULT"
_Z10init_arrayPi:
.text._Z10init_arrayPi:
[----:B------:R-:W-:Y:S08]  /*0000*/  LDC R1, c[0x0][0x37c] ;  /* 0x0000df00ff017b82 */ /* 0x000ff00000000800 */
[----:B------:R-:W0:Y:S01]  /*0010*/  LDC.64 R2, c[0x0][0x380] ;  /* 0x0000e000ff027b82 */ /* 0x000e220000000a00 */
[----:B------:R-:W0:Y:S01]  /*0020*/  LDCU.64 UR4, c[0x0][0x358] ;  /* 0x00006b00ff0477ac */ /* 0x000e220008000a00 */
[----:B------:R-:W-:-:S05]  /*0030*/  HFMA2 R5, -RZ, RZ, 0, 2.50339508056640625e-06 ;  /* 0x0000002aff057431 */ /* 0x000fca00000001ff */
[----:B0-----:R-:W-:Y:S01]  /*0040*/  STG.E desc[UR4][R2.64], R5 ;  /* 0x0000000502007986 */ /* 0x001fe2000c101904 */
[----:B------:R-:W-:Y:S05]  /*0050*/  EXIT ;  /* 0x000000000000794d */ /* 0x000fea0003800000 */
.L_x_0:
[----:B------:R-:W-:-:S00]  /*0060*/  BRA `(.L_x_0) ;  /* 0xfffffffc00fc7947 */ /* 0x000fc0000383ffff */
[----:B------:R-:W-:-:S00]  /*0070*/  NOP ;  /* 0x0000000000007918 */ /* 0x000fc00000000000 */
        /* <DEDUP_REMOVED lines=8> */
.L_x_1:


//--------------------- .nv.shared.reserved.0     --------------------------
	.section	.nv.shared.reserved.0,"aw",@nobits
	.weak		__nv_reservedSMEM_offset_0_alias
	.size		__nv_reservedSMEM_offset_0_alias, 0, 64
	.other		__nv_reservedSMEM_offset_0_alias,@"STO_CUDA_RESERVED_SHARED STV_DEFAULT"
__nv_reservedSMEM_offset_0_alias:
	.zero		0
	.zero		64


//--------------------- .nv.constant0._Z10init_arrayPi --------------------------
	.section	.nv.constant0._Z10init_arrayPi,"a",@progbits
	.sectionflags	@""
	.align	4
.nv.constant0._Z10init_arrayPi:
	.zero		904


//--------------------- SYMBOLS --------------------------

	.type		.nv.reservedSmem.offset0,@object
	.size		.nv.reservedSmem.offset0,0x4
